//
// Generated by NVIDIA NVVM Compiler
//
// Compiler Build ID: CL-36424714
// Cuda compilation tools, release 13.0, V13.0.88
// Based on NVVM 20.0.0
//

.version 9.0
.target sm_100
.address_size 64

	// .globl	_Z18unrolling_2_blocksPiS_i

.visible .entry _Z18unrolling_2_blocksPiS_i(
	.param .u64 .ptr .align 1 _Z18unrolling_2_blocksPiS_i_param_0,
	.param .u64 .ptr .align 1 _Z18unrolling_2_blocksPiS_i_param_1,
	.param .u32 _Z18unrolling_2_blocksPiS_i_param_2
)
{
	.reg .pred 	%p<6>;
	.reg .b32 	%r<19>;
	.reg .b64 	%rd<18>;

	ld.param.u64 	%rd6, [_Z18unrolling_2_blocksPiS_i_param_0];
	ld.param.u64 	%rd5, [_Z18unrolling_2_blocksPiS_i_param_1];
	ld.param.u32 	%r8, [_Z18unrolling_2_blocksPiS_i_param_2];
	cvta.to.global.u64 	%rd1, %rd6;
	mov.u32 	%r1, %tid.x;
	mov.u32 	%r2, %ctaid.x;
	mov.u32 	%r18, %ntid.x;
	mul.lo.s32 	%r9, %r18, %r2;
	shl.b32 	%r10, %r9, 1;
	add.s32 	%r4, %r10, %r1;
	cvt.u64.u32 	%rd2, %r10;
	add.s32 	%r5, %r4, %r18;
	setp.ge.u32 	%p1, %r5, %r8;
	@%p1 bra 	$L__BB0_2;
	mul.wide.u32 	%rd7, %r5, 4;
	add.s64 	%rd8, %rd1, %rd7;
	ld.global.u32 	%r11, [%rd8];
	mul.wide.u32 	%rd9, %r4, 4;
	add.s64 	%rd10, %rd1, %rd9;
	ld.global.u32 	%r12, [%rd10];
	add.s32 	%r13, %r12, %r11;
	st.global.u32 	[%rd10], %r13;
$L__BB0_2:
	shl.b64 	%rd11, %rd2, 2;
	add.s64 	%rd3, %rd1, %rd11;
	bar.sync 	0;
	setp.lt.u32 	%p2, %r18, 2;
	@%p2 bra 	$L__BB0_7;
	mul.wide.u32 	%rd12, %r1, 4;
	add.s64 	%rd4, %rd3, %rd12;
$L__BB0_4:
	shr.u32 	%r7, %r18, 1;
	setp.ge.u32 	%p3, %r1, %r7;
	@%p3 bra 	$L__BB0_6;
	mul.wide.u32 	%rd13, %r7, 4;
	add.s64 	%rd14, %rd4, %rd13;
	ld.global.u32 	%r14, [%rd14];
	ld.global.u32 	%r15, [%rd4];
	add.s32 	%r16, %r15, %r14;
	st.global.u32 	[%rd4], %r16;
$L__BB0_6:
	bar.sync 	0;
	setp.gt.u32 	%p4, %r18, 3;
	mov.u32 	%r18, %r7;
	@%p4 bra 	$L__BB0_4;
$L__BB0_7:
	setp.ne.s32 	%p5, %r1, 0;
	@%p5 bra 	$L__BB0_9;
	ld.global.u32 	%r17, [%rd3];
	cvta.to.global.u64 	%rd15, %rd5;
	mul.wide.u32 	%rd16, %r2, 4;
	add.s64 	%rd17, %rd15, %rd16;
	st.global.u32 	[%rd17], %r17;
$L__BB0_9:
	bar.sync 	0;
	ret;

}
	// .globl	_Z18unrolling_4_blocksPiS_i
.visible .entry _Z18unrolling_4_blocksPiS_i(
	.param .u64 .ptr .align 1 _Z18unrolling_4_blocksPiS_i_param_0,
	.param .u64 .ptr .align 1 _Z18unrolling_4_blocksPiS_i_param_1,
	.param .u32 _Z18unrolling_4_blocksPiS_i_param_2
)
{
	.reg .pred 	%p<6>;
	.reg .b32 	%r<26>;
	.reg .b64 	%rd<22>;

	ld.param.u64 	%rd6, [_Z18unrolling_4_blocksPiS_i_param_0];
	ld.param.u64 	%rd5, [_Z18unrolling_4_blocksPiS_i_param_1];
	ld.param.u32 	%r8, [_Z18unrolling_4_blocksPiS_i_param_2];
	cvta.to.global.u64 	%rd1, %rd6;
	mov.u32 	%r1, %tid.x;
	mov.u32 	%r2, %ctaid.x;
	mov.u32 	%r25, %ntid.x;
	mul.lo.s32 	%r9, %r25, %r2;
	shl.b32 	%r10, %r9, 2;
	add.s32 	%r4, %r10, %r1;
	cvt.u64.u32 	%rd2, %r10;
	mad.lo.s32 	%r5, %r25, 3, %r4;
	setp.ge.u32 	%p1, %r5, %r8;
	@%p1 bra 	$L__BB1_2;
	mul.wide.u32 	%rd7, %r4, 4;
	add.s64 	%rd8, %rd1, %rd7;
	ld.global.u32 	%r11, [%rd8];
	shl.b32 	%r12, %r25, 1;
	sub.s32 	%r13, %r5, %r12;
	mul.wide.u32 	%rd9, %r13, 4;
	add.s64 	%rd10, %rd1, %rd9;
	ld.global.u32 	%r14, [%rd10];
	add.s32 	%r15, %r13, %r25;
	mul.wide.u32 	%rd11, %r15, 4;
	add.s64 	%rd12, %rd1, %rd11;
	ld.global.u32 	%r16, [%rd12];
	mul.wide.u32 	%rd13, %r5, 4;
	add.s64 	%rd14, %rd1, %rd13;
	ld.global.u32 	%r17, [%rd14];
	add.s32 	%r18, %r14, %r11;
	add.s32 	%r19, %r18, %r16;
	add.s32 	%r20, %r19, %r17;
	st.global.u32 	[%rd8], %r20;
$L__BB1_2:
	shl.b64 	%rd15, %rd2, 2;
	add.s64 	%rd3, %rd1, %rd15;
	bar.sync 	0;
	setp.lt.u32 	%p2, %r25, 2;
	@%p2 bra 	$L__BB1_7;
	mul.wide.u32 	%rd16, %r1, 4;
	add.s64 	%rd4, %rd3, %rd16;
$L__BB1_4:
	shr.u32 	%r7, %r25, 1;
	setp.ge.u32 	%p3, %r1, %r7;
	@%p3 bra 	$L__BB1_6;
	mul.wide.u32 	%rd17, %r7, 4;
	add.s64 	%rd18, %rd4, %rd17;
	ld.global.u32 	%r21, [%rd18];
	ld.global.u32 	%r22, [%rd4];
	add.s32 	%r23, %r22, %r21;
	st.global.u32 	[%rd4], %r23;
$L__BB1_6:
	bar.sync 	0;
	setp.gt.u32 	%p4, %r25, 3;
	mov.u32 	%r25, %r7;
	@%p4 bra 	$L__BB1_4;
$L__BB1_7:
	setp.ne.s32 	%p5, %r1, 0;
	@%p5 bra 	$L__BB1_9;
	ld.global.u32 	%r24, [%rd3];
	cvta.to.global.u64 	%rd19, %rd5;
	mul.wide.u32 	%rd20, %r2, 4;
	add.s64 	%rd21, %rd19, %rd20;
	st.global.u32 	[%rd21], %r24;
$L__BB1_9:
	ret;

}


// ===== COMPILED SASS (sm_100) =====

	.target	sm_100

	.elftype	@"ET_EXEC"


//--------------------- .note.nv.tkinfo           --------------------------
	.section	.note.nv.tkinfo,"",@"SHT_NOTE"
	.sectionflags	@"SHF_NOTE_NV_TKINFO"
	.tkinfo
        /*0018*/ 	.word	0x00000002
        /*0030*/ 	.string	""
        /*0030*/ 	.string	"ptxas"
        /*0030*/ 	.string	"Cuda compilation tools, release 13.0, V13.0.88"
        /*0030*/ 	.string	"Build cuda_13.0.r13.0/compiler.36424714_0"
        /*0030*/ 	.string	"-arch sm_100 -m 64 "



//--------------------- .note.nv.cuinfo           --------------------------
	.section	.note.nv.cuinfo,"",@"SHT_NOTE"
	.sectionflags	@"SHF_NOTE_NV_CUINFO"
        /*0018*/ 	.short	0x0002
        /*001a*/ 	.short	0x0064
        /*001c*/ 	.short	0x0082
	.zero		2


//--------------------- .nv.info                  --------------------------
	.section	.nv.info,"",@"SHT_CUDA_INFO"
	.align	4


	//----- nvinfo : EIATTR_REGCOUNT
	.align		4
        /*0000*/ 	.byte	0x04, 0x2f
        /*0002*/ 	.short	(.L_1 - .L_0)
	.align		4
.L_0:
        /*0004*/ 	.word	index@(_Z18unrolling_2_blocksPiS_i)
        /*0008*/ 	.word	0x00000010


	//----- nvinfo : EIATTR_FRAME_SIZE
	.align		4
.L_1:
        /*000c*/ 	.byte	0x04, 0x11
        /*000e*/ 	.short	(.L_3 - .L_2)
	.align		4
.L_2:
        /*0010*/ 	.word	index@(_Z18unrolling_2_blocksPiS_i)
        /*0014*/ 	.word	0x00000000


	//----- nvinfo : EIATTR_REGCOUNT
	.align		4
.L_3:
        /*0018*/ 	.byte	0x04, 0x2f
        /*001a*/ 	.short	(.L_5 - .L_4)
	.align		4
.L_4:
        /*001c*/ 	.word	index@(_Z18unrolling_4_blocksPiS_i)
        /*0020*/ 	.word	0x00000014


	//----- nvinfo : EIATTR_FRAME_SIZE
	.align		4
.L_5:
        /*0024*/ 	.byte	0x04, 0x11
        /*0026*/ 	.short	(.L_7 - .L_6)
	.align		4
.L_6:
        /*0028*/ 	.word	index@(_Z18unrolling_4_blocksPiS_i)
        /*002c*/ 	.word	0x00000000


	//----- nvinfo : EIATTR_MIN_STACK_SIZE
	.align		4
.L_7:
        /*0030*/ 	.byte	0x04, 0x12
        /*0032*/ 	.short	(.L_9 - .L_8)
	.align		4
.L_8:
        /*0034*/ 	.word	index@(_Z18unrolling_4_blocksPiS_i)
        /*0038*/ 	.word	0x00000000


	//----- nvinfo : EIATTR_MIN_STACK_SIZE
	.align		4
.L_9:
        /*003c*/ 	.byte	0x04, 0x12
        /*003e*/ 	.short	(.L_11 - .L_10)
	.align		4
.L_10:
        /*0040*/ 	.word	index@(_Z18unrolling_2_blocksPiS_i)
        /*0044*/ 	.word	0x00000000
.L_11:


//--------------------- .nv.compat                --------------------------
	.section	.nv.compat,"",@"SHT_CUDA_COMPAT_INFO"
	.align	4
        /*0000*/ 	.byte	0x02, 0x09, 0x00, 0x00, 0x02, 0x02, 0x01, 0x00, 0x02, 0x05, 0x05, 0x00, 0x03, 0x07, 0x01, 0x01
        /*0010*/ 	.byte	0x02, 0x03, 0x00, 0x00, 0x02, 0x06, 0x01, 0x00, 0x04, 0x0b, 0x08, 0x00, 0x09, 0x00, 0x00, 0x00
        /*0020*/ 	.byte	0x00, 0x00, 0x00, 0x00


//--------------------- .nv.info._Z18unrolling_4_blocksPiS_i --------------------------
	.section	.nv.info._Z18unrolling_4_blocksPiS_i,"",@"SHT_CUDA_INFO"
	.sectionflags	@""
	.align	4


	//----- nvinfo : EIATTR_CUDA_API_VERSION
	.align		4
        /*0000*/ 	.byte	0x04, 0x37
        /*0002*/ 	.short	(.L_13 - .L_12)
.L_12:
        /*0004*/ 	.word	0x00000082


	//----- nvinfo : EIATTR_KPARAM_INFO
	.align		4
.L_13:
        /*0008*/ 	.byte	0x04, 0x17
        /*000a*/ 	.short	(.L_15 - .L_14)
.L_14:
        /*000c*/ 	.word	0x00000000
        /*0010*/ 	.short	0x0002
        /*0012*/ 	.short	0x0010
        /*0014*/ 	.byte	0x00, 0xf0, 0x11, 0x00


	//----- nvinfo : EIATTR_KPARAM_INFO
	.align		4
.L_15:
        /*0018*/ 	.byte	0x04, 0x17
        /*001a*/ 	.short	(.L_17 - .L_16)
.L_16:
        /*001c*/ 	.word	0x00000000
        /*0020*/ 	.short	0x0001
        /*0022*/ 	.short	0x0008
        /*0024*/ 	.byte	0x00, 0xf5, 0x21, 0x00


	//----- nvinfo : EIATTR_KPARAM_INFO
	.align		4
.L_17:
        /*0028*/ 	.byte	0x04, 0x17
        /*002a*/ 	.short	(.L_19 - .L_18)
.L_18:
        /*002c*/ 	.word	0x00000000
        /*0030*/ 	.short	0x0000
        /*0032*/ 	.short	0x0000
        /*0034*/ 	.byte	0x00, 0xf5, 0x21, 0x00


	//----- nvinfo : EIATTR_SPARSE_MMA_MASK
	.align		4
.L_19:
        /*0038*/ 	.byte	0x03, 0x50
        /*003a*/ 	.short	0x0000


	//----- nvinfo : EIATTR_MAXREG_COUNT
	.align		4
        /*003c*/ 	.byte	0x03, 0x1b
        /*003e*/ 	.short	0x00ff


	//----- nvinfo : EIATTR_NUM_BARRIERS
	.align		4
        /*0040*/ 	.byte	0x02, 0x4c
        /*0042*/ 	.byte	0x01
	.zero		1


	//----- nvinfo : EIATTR_MERCURY_ISA_VERSION
	.align		4
        /*0044*/ 	.byte	0x03, 0x5f
        /*0046*/ 	.short	0x0101


	//----- nvinfo : EIATTR_VRC_CTA_INIT_COUNT
	.align		4
        /*0048*/ 	.byte	0x02, 0x4a
	.zero		1
	.zero		1


	//----- nvinfo : EIATTR_EXIT_INSTR_OFFSETS
	.align		4
        /*004c*/ 	.byte	0x04, 0x1c
        /*004e*/ 	.short	(.L_21 - .L_20)


	//   ....[0]....
.L_20:
        /*0050*/ 	.word	0x000002f0


	//   ....[1]....
        /*0054*/ 	.word	0x00000340


	//----- nvinfo : EIATTR_CRS_STACK_SIZE
	.align		4
.L_21:
        /*0058*/ 	.byte	0x04, 0x1e
        /*005a*/ 	.short	(.L_23 - .L_22)
.L_22:
        /*005c*/ 	.word	0x00000000


	//----- nvinfo : EIATTR_CBANK_PARAM_SIZE
	.align		4
.L_23:
        /*0060*/ 	.byte	0x03, 0x19
        /*0062*/ 	.short	0x0014


	//----- nvinfo : EIATTR_PARAM_CBANK
	.align		4
        /*0064*/ 	.byte	0x04, 0x0a
        /*0066*/ 	.short	(.L_25 - .L_24)
	.align		4
.L_24:
        /*0068*/ 	.word	index@(.nv.constant0._Z18unrolling_4_blocksPiS_i)
        /*006c*/ 	.short	0x0380
        /*006e*/ 	.short	0x0014


	//----- nvinfo : EIATTR_SW_WAR
	.align		4
.L_25:
        /*0070*/ 	.byte	0x04, 0x36
        /*0072*/ 	.short	(.L_27 - .L_26)
.L_26:
        /*0074*/ 	.word	0x00000008
.L_27:


//--------------------- .nv.info._Z18unrolling_2_blocksPiS_i --------------------------
	.section	.nv.info._Z18unrolling_2_blocksPiS_i,"",@"SHT_CUDA_INFO"
	.sectionflags	@""
	.align	4


	//----- nvinfo : EIATTR_CUDA_API_VERSION
	.align		4
        /*0000*/ 	.byte	0x04, 0x37
        /*0002*/ 	.short	(.L_29 - .L_28)
.L_28:
        /*0004*/ 	.word	0x00000082


	//----- nvinfo : EIATTR_KPARAM_INFO
	.align		4
.L_29:
        /*0008*/ 	.byte	0x04, 0x17
        /*000a*/ 	.short	(.L_31 - .L_30)
.L_30:
        /*000c*/ 	.word	0x00000000
        /*0010*/ 	.short	0x0002
        /*0012*/ 	.short	0x0010
        /*0014*/ 	.byte	0x00, 0xf0, 0x11, 0x00


	//----- nvinfo : EIATTR_KPARAM_INFO
	.align		4
.L_31:
        /*0018*/ 	.byte	0x04, 0x17
        /*001a*/ 	.short	(.L_33 - .L_32)
.L_32:
        /*001c*/ 	.word	0x00000000
        /*0020*/ 	.short	0x0001
        /*0022*/ 	.short	0x0008
        /*0024*/ 	.byte	0x00, 0xf5, 0x21, 0x00


	//----- nvinfo : EIATTR_KPARAM_INFO
	.align		4
.L_33:
        /*0028*/ 	.byte	0x04, 0x17
        /*002a*/ 	.short	(.L_35 - .L_34)
.L_34:
        /*002c*/ 	.word	0x00000000
        /*0030*/ 	.short	0x0000
        /*0032*/ 	.short	0x0000
        /*0034*/ 	.byte	0x00, 0xf5, 0x21, 0x00


	//----- nvinfo : EIATTR_SPARSE_MMA_MASK
	.align		4
.L_35:
        /*0038*/ 	.byte	0x03, 0x50
        /*003a*/ 	.short	0x0000


	//----- nvinfo : EIATTR_MAXREG_COUNT
	.align		4
        /*003c*/ 	.byte	0x03, 0x1b
        /*003e*/ 	.short	0x00ff


	//----- nvinfo : EIATTR_NUM_BARRIERS
	.align		4
        /*0040*/ 	.byte	0x02, 0x4c
        /*0042*/ 	.byte	0x01
	.zero		1


	//----- nvinfo : EIATTR_MERCURY_ISA_VERSION
	.align		4
        /*0044*/ 	.byte	0x03, 0x5f
        /*0046*/ 	.short	0x0101


	//----- nvinfo : EIATTR_VRC_CTA_INIT_COUNT
	.align		4
        /*0048*/ 	.byte	0x02, 0x4a
	.zero		1
	.zero		1


	//----- nvinfo : EIATTR_EXIT_INSTR_OFFSETS
	.align		4
        /*004c*/ 	.byte	0x04, 0x1c
        /*004e*/ 	.short	(.L_37 - .L_36)


	//   ....[0]....
.L_36:
        /*0050*/ 	.word	0x00000310


	//----- nvinfo : EIATTR_CRS_STACK_SIZE
	.align		4
.L_37:
        /*0054*/ 	.byte	0x04, 0x1e
        /*0056*/ 	.short	(.L_39 - .L_38)
.L_38:
        /*0058*/ 	.word	0x00000000


	//----- nvinfo : EIATTR_CBANK_PARAM_SIZE
	.align		4
.L_39:
        /*005c*/ 	.byte	0x03, 0x19
        /*005e*/ 	.short	0x0014


	//----- nvinfo : EIATTR_PARAM_CBANK
	.align		4
        /*0060*/ 	.byte	0x04, 0x0a
        /*0062*/ 	.short	(.L_41 - .L_40)
	.align		4
.L_40:
        /*0064*/ 	.word	index@(.nv.constant0._Z18unrolling_2_blocksPiS_i)
        /*0068*/ 	.short	0x0380
        /*006a*/ 	.short	0x0014


	//----- nvinfo : EIATTR_SW_WAR
	.align		4
.L_41:
        /*006c*/ 	.byte	0x04, 0x36
        /*006e*/ 	.short	(.L_43 - .L_42)
.L_42:
        /*0070*/ 	.word	0x00000008
.L_43:


//--------------------- .nv.callgraph             --------------------------
	.section	.nv.callgraph,"",@"SHT_CUDA_CALLGRAPH"
	.align	4
	.sectionentsize	8
	.align		4
        /*0000*/ 	.word	0x00000000
	.align		4
        /*0004*/ 	.word	0xffffffff
	.align		4
        /*0008*/ 	.word	0x00000000
	.align		4
        /*000c*/ 	.word	0xfffffffe
	.align		4
        /*0010*/ 	.word	0x00000000
	.align		4
        /*0014*/ 	.word	0xfffffffd
	.align		4
        /*0018*/ 	.word	0x00000000
	.align		4
        /*001c*/ 	.word	0xfffffffc


//--------------------- .text._Z18unrolling_4_blocksPiS_i --------------------------
	.section	.text._Z18unrolling_4_blocksPiS_i,"ax",@progbits
	.align	128
        .global         _Z18unrolling_4_blocksPiS_i
        .type           _Z18unrolling_4_blocksPiS_i,@function
        .size           _Z18unrolling_4_blocksPiS_i,(.L_x_12 - _Z18unrolling_4_blocksPiS_i)
        .other          _Z18unrolling_4_blocksPiS_i,@"STO_CUDA_ENTRY STV_DEFAULT"
_Z18unrolling_4_blocksPiS_i:
.text._Z18unrolling_4_blocksPiS_i:
[----:B------:R-:W-:Y:S01]  /*0000*/  LDC R1, c[0x0][0x37c] ;  /* 0x0000df00ff017b82 */ /* 0x000fe20000000800 */
[----:B------:R-:W0:Y:S07]  /*0010*/  S2R R0, SR_CTAID.X ;  /* 0x0000000000007919 */ /* 0x000e2e0000002500 */
[----:B------:R-:W0:Y:S01]  /*0020*/  LDC R3, c[0x0][0x360] ;  /* 0x0000d800ff037b82 */ /* 0x000e220000000800 */
[----:B------:R-:W1:Y:S01]  /*0030*/  LDCU UR4, c[0x0][0x390] ;  /* 0x00007200ff0477ac */ /* 0x000e620008000800 */
[----:B------:R-:W2:Y:S06]  /*0040*/  S2R R2, SR_TID.X ;  /* 0x0000000000027919 */ /* 0x000eac0000002100 */
[----:B------:R-:W3:Y:S01]  /*0050*/  LDC.64 R16, c[0x0][0x380] ;  /* 0x0000e000ff107b82 */ /* 0x000ee20000000a00 */
[----:B0-----:R-:W-:-:S05]  /*0060*/  IMAD R4, R0, R3, RZ ;  /* 0x0000000300047224 */ /* 0x001fca00078e02ff */
[----:B------:R-:W-:-:S04]  /*0070*/  SHF.L.U32 R13, R4, 0x2, RZ ;  /* 0x00000002040d7819 */ /* 0x000fc800000006ff */
[----:B--2---:R-:W-:-:S05]  /*0080*/  IADD3 R4, PT, PT, R13, R2, RZ ;  /* 0x000000020d047210 */ /* 0x004fca0007ffe0ff */
[----:B------:R-:W-:-:S05]  /*0090*/  IMAD R12, R3, 0x3, R4 ;  /* 0x00000003030c7824 */ /* 0x000fca00078e0204 */
[----:B-1----:R-:W-:Y:S01]  /*00a0*/  ISETP.GE.U32.AND P0, PT, R12, UR4, PT ;  /* 0x000000040c007c0c */ /* 0x002fe2000bf06070 */
[----:B------:R-:W0:-:S12]  /*00b0*/  LDCU.64 UR4, c[0x0][0x358] ;  /* 0x00006b00ff0477ac */ /* 0x000e180008000a00 */
[----:B------:R-:W1:Y:S01]  /*00c0*/  @!P0 LDC.64 R10, c[0x0][0x380] ;  /* 0x0000e000ff0a8b82 */ /* 0x000e620000000a00 */
[----:B------:R-:W-:-:S05]  /*00d0*/  @!P0 IMAD R6, R3, -0x2, R12 ;  /* 0xfffffffe03068824 */ /* 0x000fca00078e020c */
[----:B------:R-:W-:Y:S01]  /*00e0*/  @!P0 IADD3 R9, PT, PT, R3, R6, RZ ;  /* 0x0000000603098210 */ /* 0x000fe20007ffe0ff */
[----:B-1----:R-:W-:-:S04]  /*00f0*/  @!P0 IMAD.WIDE.U32 R6, R6, 0x4, R10 ;  /* 0x0000000406068825 */ /* 0x002fc800078e000a */
[--C-:B------:R-:W-:Y:S02]  /*0100*/  @!P0 IMAD.WIDE.U32 R8, R9, 0x4, R10.reuse ;  /* 0x0000000409088825 */ /* 0x100fe400078e000a */
[----:B0-----:R-:W2:Y:S02]  /*0110*/  @!P0 LDG.E R7, desc[UR4][R6.64] ;  /* 0x0000000406078981 */ /* 0x001ea4000c1e1900 */
[--C-:B------:R-:W-:Y:S02]  /*0120*/  @!P0 IMAD.WIDE.U32 R4, R4, 0x4, R10.reuse ;  /* 0x0000000404048825 */ /* 0x100fe400078e000a */
[----:B------:R-:W2:Y:S02]  /*0130*/  @!P0 LDG.E R8, desc[UR4][R8.64] ;  /* 0x0000000408088981 */ /* 0x000ea4000c1e1900 */
[----:B------:R-:W-:Y:S02]  /*0140*/  @!P0 IMAD.WIDE.U32 R10, R12, 0x4, R10 ;  /* 0x000000040c0a8825 */ /* 0x000fe400078e000a */
[----:B------:R-:W2:Y:S04]  /*0150*/  @!P0 LDG.E R12, desc[UR4][R4.64] ;  /* 0x00000004040c8981 */ /* 0x000ea8000c1e1900 */
[----:B------:R-:W4:Y:S01]  /*0160*/  @!P0 LDG.E R10, desc[UR4][R10.64] ;  /* 0x000000040a0a8981 */ /* 0x000f22000c1e1900 */
[----:B--2---:R-:W-:-:S05]  /*0170*/  @!P0 IADD3 R15, PT, PT, R8, R7, R12 ;  /* 0x00000007080f8210 */ /* 0x004fca0007ffe00c */
[----:B----4-:R-:W-:-:S05]  /*0180*/  @!P0 IMAD.IADD R15, R10, 0x1, R15 ;  /* 0x000000010a0f8824 */ /* 0x010fca00078e020f */
[----:B------:R0:W-:Y:S01]  /*0190*/  @!P0 STG.E desc[UR4][R4.64], R15 ;  /* 0x0000000f04008986 */ /* 0x0001e2000c101904 */
[----:B------:R-:W-:Y:S01]  /*01a0*/  BAR.SYNC.DEFER_BLOCKING 0x0 ;  /* 0x0000000000007b1d */ /* 0x000fe20000010000 */
[----:B------:R-:W-:Y:S02]  /*01b0*/  ISETP.GE.U32.AND P0, PT, R3, 0x2, PT ;  /* 0x000000020300780c */ /* 0x000fe40003f06070 */
[----:B---3--:R-:W-:-:S04]  /*01c0*/  LEA R12, P1, R13, R16, 0x2 ;  /* 0x000000100d0c7211 */ /* 0x008fc800078210ff */
[----:B------:R-:W-:-:S07]  /*01d0*/  LEA.HI.X R13, R13, R17, RZ, 0x2, P1 ;  /* 0x000000110d0d7211 */ /* 0x000fce00008f14ff */
[----:B0-----:R-:W-:Y:S05]  /*01e0*/  @!P0 BRA `(.L_x_0) ;  /* 0x00000000003c8947 */ /* 0x001fea0003800000 */
[----:B------:R-:W-:-:S07]  /*01f0*/  IMAD.WIDE.U32 R4, R2, 0x4, R12 ;  /* 0x0000000402047825 */ /* 0x000fce00078e000c */
.L_x_3:
[----:B------:R-:W-:Y:S01]  /*0200*/  SHF.R.U32.HI R11, RZ, 0x1, R3 ;  /* 0x00000001ff0b7819 */ /* 0x000fe20000011603 */
[----:B------:R-:W-:Y:S03]  /*0210*/  BSSY.RECONVERGENT B0, `(.L_x_1) ;  /* 0x0000008000007945 */ /* 0x000fe60003800200 */
[----:B------:R-:W-:-:S13]  /*0220*/  ISETP.GE.U32.AND P0, PT, R2, R11, PT ;  /* 0x0000000b0200720c */ /* 0x000fda0003f06070 */
[----:B0-----:R-:W-:Y:S05]  /*0230*/  @P0 BRA `(.L_x_2) ;  /* 0x0000000000140947 */ /* 0x001fea0003800000 */
[----:B------:R-:W-:Y:S01]  /*0240*/  IMAD.WIDE.U32 R6, R11, 0x4, R4 ;  /* 0x000000040b067825 */ /* 0x000fe200078e0004 */
[----:B------:R-:W2:Y:S05]  /*0250*/  LDG.E R9, desc[UR4][R4.64] ;  /* 0x0000000404097981 */ /* 0x000eaa000c1e1900 */
[----:B------:R-:W2:Y:S02]  /*0260*/  LDG.E R6, desc[UR4][R6.64] ;  /* 0x0000000406067981 */ /* 0x000ea4000c1e1900 */
[----:B--2---:R-:W-:-:S05]  /*0270*/  IADD3 R9, PT, PT, R6, R9, RZ ;  /* 0x0000000906097210 */ /* 0x004fca0007ffe0ff */
[----:B------:R0:W-:Y:S02]  /*0280*/  STG.E desc[UR4][R4.64], R9 ;  /* 0x0000000904007986 */ /* 0x0001e4000c101904 */
.L_x_2:
[----:B------:R-:W-:Y:S05]  /*0290*/  BSYNC.RECONVERGENT B0 ;  /* 0x0000000000007941 */ /* 0x000fea0003800200 */
.L_x_1:
[----:B------:R-:W-:Y:S01]  /*02a0*/  BAR.SYNC.DEFER_BLOCKING 0x0 ;  /* 0x0000000000007b1d */ /* 0x000fe20000010000 */
[----:B------:R-:W-:Y:S01]  /*02b0*/  ISETP.GT.U32.AND P0, PT, R3, 0x3, PT ;  /* 0x000000030300780c */ /* 0x000fe20003f04070 */
[----:B------:R-:W-:-:S12]  /*02c0*/  IMAD.MOV.U32 R3, RZ, RZ, R11 ;  /* 0x000000ffff037224 */ /* 0x000fd800078e000b */
[----:B------:R-:W-:Y:S05]  /*02d0*/  @P0 BRA `(.L_x_3) ;  /* 0xfffffffc00c80947 */ /* 0x000fea000383ffff */
.L_x_0:
[----:B------:R-:W-:-:S13]  /*02e0*/  ISETP.NE.AND P0, PT, R2, RZ, PT ;  /* 0x000000ff0200720c */ /* 0x000fda0003f05270 */
[----:B------:R-:W-:Y:S05]  /*02f0*/  @P0 EXIT ;  /* 0x000000000000094d */ /* 0x000fea0003800000 */
[----:B------:R-:W2:Y:S01]  /*0300*/  LDG.E R13, desc[UR4][R12.64] ;  /* 0x000000040c0d7981 */ /* 0x000ea2000c1e1900 */
[----:B------:R-:W1:Y:S02]  /*0310*/  LDC.64 R2, c[0x0][0x388] ;  /* 0x0000e200ff027b82 */ /* 0x000e640000000a00 */
[----:B-1----:R-:W-:-:S05]  /*0320*/  IMAD.WIDE.U32 R2, R0, 0x4, R2 ;  /* 0x0000000400027825 */ /* 0x002fca00078e0002 */
[----:B--2---:R-:W-:Y:S01]  /*0330*/  STG.E desc[UR4][R2.64], R13 ;  /* 0x0000000d02007986 */ /* 0x004fe2000c101904 */
[----:B------:R-:W-:Y:S05]  /*0340*/  EXIT ;  /* 0x000000000000794d */ /* 0x000fea0003800000 */
.L_x_4:
[----:B------:R-:W-:-:S00]  /*0350*/  BRA `(.L_x_4) ;  /* 0xfffffffc00fc7947 */ /* 0x000fc0000383ffff */
[----:B------:R-:W-:-:S00]  /*0360*/  NOP ;  /* 0x0000000000007918 */ /* 0x000fc00000000000 */
        /* <DEDUP_REMOVED lines=9> */
.L_x_12:


//--------------------- .text._Z18unrolling_2_blocksPiS_i --------------------------
	.section	.text._Z18unrolling_2_blocksPiS_i,"ax",@progbits
	.align	128
        .global         _Z18unrolling_2_blocksPiS_i
        .type           _Z18unrolling_2_blocksPiS_i,@function
        .size           _Z18unrolling_2_blocksPiS_i,(.L_x_13 - _Z18unrolling_2_blocksPiS_i)
        .other          _Z18unrolling_2_blocksPiS_i,@"STO_CUDA_ENTRY STV_DEFAULT"
_Z18unrolling_2_blocksPiS_i:
.text._Z18unrolling_2_blocksPiS_i:
[----:B------:R-:W-:Y:S01]  /*0000*/  LDC R1, c[0x0][0x37c] ;  /* 0x0000df00ff017b82 */ /* 0x000fe20000000800 */
[----:B------:R-:W0:Y:S01]  /*0010*/  S2R R0, SR_CTAID.X ;  /* 0x0000000000007919 */ /* 0x000e220000002500 */
[----:B------:R-:W0:Y:S06]  /*0020*/  LDCU UR6, c[0x0][0x360] ;  /* 0x00006c00ff0677ac */ /* 0x000e2c0008000800 */
[----:B------:R-:W1:Y:S01]  /*0030*/  LDC.64 R12, c[0x0][0x380] ;  /* 0x0000e000ff0c7b82 */ /* 0x000e620000000a00 */
[----:B------:R-:W2:Y:S01]  /*0040*/  S2R R10, SR_TID.X ;  /* 0x00000000000a7919 */ /* 0x000ea20000002100 */
[----:B------:R-:W3:Y:S01]  /*0050*/  LDCU UR4, c[0x0][0x390] ;  /* 0x00007200ff0477ac */ /* 0x000ee20008000800 */
[----:B0-----:R-:W-:-:S04]  /*0060*/  IMAD R2, R0, UR6, RZ ;  /* 0x0000000600027c24 */ /* 0x001fc8000f8e02ff */
[----:B------:R-:W-:-:S05]  /*0070*/  IMAD.SHL.U32 R7, R2, 0x2, RZ ;  /* 0x0000000202077824 */ /* 0x000fca00078e00ff */
[----:B--2---:R-:W-:-:S05]  /*0080*/  IADD3 R9, PT, PT, R7, R10, RZ ;  /* 0x0000000a07097210 */ /* 0x004fca0007ffe0ff */
[----:B------:R-:W-:-:S05]  /*0090*/  VIADD R3, R9, UR6 ;  /* 0x0000000609037c36 */ /* 0x000fca0008000000 */
[----:B---3--:R-:W-:Y:S01]  /*00a0*/  ISETP.GE.U32.AND P0, PT, R3, UR4, PT ;  /* 0x0000000403007c0c */ /* 0x008fe2000bf06070 */
[----:B------:R-:W0:-:S12]  /*00b0*/  LDCU.64 UR4, c[0x0][0x358] ;  /* 0x00006b00ff0477ac */ /* 0x000e180008000a00 */
[----:B------:R-:W2:Y:S02]  /*00c0*/  @!P0 LDC.64 R4, c[0x0][0x380] ;  /* 0x0000e000ff048b82 */ /* 0x000ea40000000a00 */
[----:B--2---:R-:W-:-:S04]  /*00d0*/  @!P0 IMAD.WIDE.U32 R2, R3, 0x4, R4 ;  /* 0x0000000403028825 */ /* 0x004fc800078e0004 */
[----:B------:R-:W-:Y:S02]  /*00e0*/  @!P0 IMAD.WIDE.U32 R4, R9, 0x4, R4 ;  /* 0x0000000409048825 */ /* 0x000fe400078e0004 */
[----:B0-----:R-:W2:Y:S04]  /*00f0*/  @!P0 LDG.E R2, desc[UR4][R2.64] ;  /* 0x0000000402028981 */ /* 0x001ea8000c1e1900 */
[----:B------:R-:W2:Y:S01]  /*0100*/  @!P0 LDG.E R9, desc[UR4][R4.64] ;  /* 0x0000000404098981 */ /* 0x000ea2000c1e1900 */
[----:B------:R-:W-:Y:S01]  /*0110*/  IMAD.U32 R8, RZ, RZ, UR6 ;  /* 0x00000006ff087e24 */ /* 0x000fe2000f8e00ff */
[----:B-1----:R-:W-:-:S04]  /*0120*/  LEA R6, P1, R7, R12, 0x2 ;  /* 0x0000000c07067211 */ /* 0x002fc800078210ff */
[----:B------:R-:W-:Y:S02]  /*0130*/  LEA.HI.X R7, R7, R13, RZ, 0x2, P1 ;  /* 0x0000000d07077211 */ /* 0x000fe400008f14ff */
[----:B--2---:R-:W-:-:S05]  /*0140*/  @!P0 IADD3 R9, PT, PT, R2, R9, RZ ;  /* 0x0000000902098210 */ /* 0x004fca0007ffe0ff */
[----:B------:R0:W-:Y:S01]  /*0150*/  @!P0 STG.E desc[UR4][R4.64], R9 ;  /* 0x0000000904008986 */ /* 0x0001e2000c101904 */
[----:B------:R-:W-:Y:S01]  /*0160*/  BAR.SYNC.DEFER_BLOCKING 0x0 ;  /* 0x0000000000007b1d */ /* 0x000fe20000010000 */
[----:B------:R-:W-:-:S13]  /*0170*/  ISETP.GE.U32.AND P0, PT, R8, 0x2, PT ;  /* 0x000000020800780c */ /* 0x000fda0003f06070 */
[----:B0-----:R-:W-:Y:S05]  /*0180*/  @!P0 BRA `(.L_x_5) ;  /* 0x00000000003c8947 */ /* 0x001fea0003800000 */
[----:B------:R-:W-:-:S07]  /*0190*/  IMAD.WIDE.U32 R2, R10, 0x4, R6 ;  /* 0x000000040a027825 */ /* 0x000fce00078e0006 */
.L_x_8:
        /* <DEDUP_REMOVED lines=9> */
.L_x_7:
[----:B------:R-:W-:Y:S05]  /*0230*/  BSYNC.RECONVERGENT B0 ;  /* 0x0000000000007941 */ /* 0x000fea0003800200 */
.L_x_6:
[----:B------:R-:W-:Y:S01]  /*0240*/  BAR.SYNC.DEFER_BLOCKING 0x0 ;  /* 0x0000000000007b1d */ /* 0x000fe20000010000 */
[----:B------:R-:W-:Y:S01]  /*0250*/  ISETP.GT.U32.AND P0, PT, R8, 0x3, PT ;  /* 0x000000030800780c */ /* 0x000fe20003f04070 */
[----:B------:R-:W-:-:S12]  /*0260*/  IMAD.MOV.U32 R8, RZ, RZ, R11 ;  /* 0x000000ffff087224 */ /* 0x000fd800078e000b */
[----:B------:R-:W-:Y:S05]  /*0270*/  @P0 BRA `(.L_x_8) ;  /* 0xfffffffc00c80947 */ /* 0x000fea000383ffff */
.L_x_5:
[----:B------:R-:W-:Y:S01]  /*0280*/  ISETP.NE.AND P0, PT, R10, RZ, PT ;  /* 0x000000ff0a00720c */ /* 0x000fe20003f05270 */
[----:B------:R-:W-:-:S12]  /*0290*/  BSSY.RECONVERGENT B0, `(.L_x_9) ;  /* 0x0000006000007945 */ /* 0x000fd80003800200 */
[----:B------:R-:W-:Y:S05]  /*02a0*/  @P0 BRA `(.L_x_10) ;  /* 0x0000000000100947 */ /* 0x000fea0003800000 */
[----:B------:R-:W2:Y:S01]  /*02b0*/  LDG.E R7, desc[UR4][R6.64] ;  /* 0x0000000406077981 */ /* 0x000ea2000c1e1900 */
[----:B0-----:R-:W0:Y:S02]  /*02c0*/  LDC.64 R2, c[0x0][0x388] ;  /* 0x0000e200ff027b82 */ /* 0x001e240000000a00 */
[----:B0-----:R-:W-:-:S05]  /*02d0*/  IMAD.WIDE.U32 R2, R0, 0x4, R2 ;  /* 0x0000000400027825 */ /* 0x001fca00078e0002 */
[----:B--2---:R1:W-:Y:S02]  /*02e0*/  STG.E desc[UR4][R2.64], R7 ;  /* 0x0000000702007986 */ /* 0x0043e4000c101904 */
.L_x_10:
[----:B------:R-:W-:Y:S05]  /*02f0*/  BSYNC.RECONVERGENT B0 ;  /* 0x0000000000007941 */ /* 0x000fea0003800200 */
.L_x_9:
[----:B------:R-:W-:Y:S06]  /*0300*/  BAR.SYNC.DEFER_BLOCKING 0x0 ;  /* 0x0000000000007b1d */ /* 0x000fec0000010000 */
[----:B------:R-:W-:Y:S05]  /*0310*/  EXIT ;  /* 0x000000000000794d */ /* 0x000fea0003800000 */
.L_x_11:
        /* <DEDUP_REMOVED lines=14> */
.L_x_13:


//--------------------- .nv.shared.reserved.0     --------------------------
	.section	.nv.shared.reserved.0,"aw",@nobits
	.weak		__nv_reservedSMEM_offset_0_alias
	.size		__nv_reservedSMEM_offset_0_alias, 0, 64
	.other		__nv_reservedSMEM_offset_0_alias,@"STO_CUDA_RESERVED_SHARED STV_DEFAULT"
__nv_reservedSMEM_offset_0_alias:
	.zero		0
	.zero		64


//--------------------- .nv.constant0._Z18unrolling_4_blocksPiS_i --------------------------
	.section	.nv.constant0._Z18unrolling_4_blocksPiS_i,"a",@progbits
	.sectionflags	@""
	.align	4
.nv.constant0._Z18unrolling_4_blocksPiS_i:
	.zero		916


//--------------------- .nv.constant0._Z18unrolling_2_blocksPiS_i --------------------------
	.section	.nv.constant0._Z18unrolling_2_blocksPiS_i,"a",@progbits
	.sectionflags	@""
	.align	4
.nv.constant0._Z18unrolling_2_blocksPiS_i:
	.zero		916


//--------------------- SYMBOLS --------------------------

	.type		.nv.reservedSmem.offset0,@object
	.size		.nv.reservedSmem.offset0,0x4
